//
// Generated by NVIDIA NVVM Compiler
//
// Compiler Build ID: CL-36424714
// Cuda compilation tools, release 13.0, V13.0.88
// Based on NVVM 20.0.0
//

.version 9.0
.target sm_100
.address_size 64

	// .globl	_Z12cumulate_sumPfi
.extern .func __assertfail
(
	.param .b64 __assertfail_param_0,
	.param .b64 __assertfail_param_1,
	.param .b32 __assertfail_param_2,
	.param .b64 __assertfail_param_3,
	.param .b64 __assertfail_param_4
)
;
.global .align 1 .b8 __unnamed_1[32] = {118, 111, 105, 100, 32, 99, 117, 109, 117, 108, 97, 116, 101, 95, 115, 117, 109, 40, 102, 108, 111, 97, 116, 32, 42, 44, 32, 105, 110, 116, 41};
.global .align 1 .b8 $str[14] = {98, 108, 111, 99, 107, 73, 100, 120, 46, 120, 61, 61, 48};
.global .align 1 .b8 $str$1[27] = {47, 116, 109, 112, 47, 115, 97, 115, 115, 95, 99, 117, 95, 102, 122, 52, 122, 51, 122, 113, 108, 47, 107, 46, 99, 117};

.visible .entry _Z12cumulate_sumPfi(
	.param .u64 .ptr .align 1 _Z12cumulate_sumPfi_param_0,
	.param .u32 _Z12cumulate_sumPfi_param_1
)
{
	.reg .pred 	%p<5>;
	.reg .b32 	%r<13>;
	.reg .b32 	%f<4>;
	.reg .b64 	%rd<13>;

	ld.param.u64 	%rd2, [_Z12cumulate_sumPfi_param_0];
	ld.param.u32 	%r4, [_Z12cumulate_sumPfi_param_1];
	mov.u32 	%r5, %tid.x;
	mov.u32 	%r6, %ctaid.x;
	mov.u32 	%r7, %ntid.x;
	mad.lo.s32 	%r1, %r6, %r7, %r5;
	setp.eq.s32 	%p1, %r6, 0;
	@%p1 bra 	$L__BB0_2;
	mov.u64 	%rd3, $str;
	cvta.global.u64 	%rd4, %rd3;
	mov.u64 	%rd5, $str$1;
	cvta.global.u64 	%rd6, %rd5;
	mov.u64 	%rd7, __unnamed_1;
	cvta.global.u64 	%rd8, %rd7;
	{ // callseq 0, 0
	.param .b64 param0;
	st.param.b64 	[param0], %rd4;
	.param .b64 param1;
	st.param.b64 	[param1], %rd6;
	.param .b32 param2;
	st.param.b32 	[param2], 50;
	.param .b64 param3;
	st.param.b64 	[param3], %rd8;
	.param .b64 param4;
	st.param.b64 	[param4], 1;
	call.uni 
	__assertfail, 
	(
	param0, 
	param1, 
	param2, 
	param3, 
	param4
	);
	} // callseq 0
$L__BB0_2:
	setp.lt.s32 	%p2, %r4, 2;
	@%p2 bra 	$L__BB0_7;
	cvta.to.global.u64 	%rd9, %rd2;
	mul.wide.s32 	%rd10, %r1, 4;
	add.s64 	%rd1, %rd9, %rd10;
	mov.b32 	%r12, 2;
$L__BB0_4:
	add.s32 	%r9, %r12, -1;
	and.b32  	%r10, %r9, %r1;
	setp.ne.s32 	%p3, %r10, 0;
	@%p3 bra 	$L__BB0_6;
	shr.u32 	%r11, %r12, 1;
	mul.wide.u32 	%rd11, %r11, 4;
	add.s64 	%rd12, %rd1, %rd11;
	ld.global.f32 	%f1, [%rd12];
	ld.global.f32 	%f2, [%rd1];
	add.f32 	%f3, %f1, %f2;
	st.global.f32 	[%rd1], %f3;
$L__BB0_6:
	shl.b32 	%r12, %r12, 1;
	bar.sync 	0;
	setp.le.s32 	%p4, %r12, %r4;
	@%p4 bra 	$L__BB0_4;
$L__BB0_7:
	ret;

}


// ===== COMPILED SASS (sm_100) =====

	.target	sm_100

	.elftype	@"ET_EXEC"


//--------------------- .note.nv.tkinfo           --------------------------
	.section	.note.nv.tkinfo,"",@"SHT_NOTE"
	.sectionflags	@"SHF_NOTE_NV_TKINFO"
	.tkinfo
        /*0018*/ 	.word	0x00000002
        /*0030*/ 	.string	""
        /*0030*/ 	.string	"ptxas"
        /*0030*/ 	.string	"Cuda compilation tools, release 13.0, V13.0.88"
        /*0030*/ 	.string	"Build cuda_13.0.r13.0/compiler.36424714_0"
        /*0030*/ 	.string	"-arch sm_100 -m 64 "



//--------------------- .note.nv.cuinfo           --------------------------
	.section	.note.nv.cuinfo,"",@"SHT_NOTE"
	.sectionflags	@"SHF_NOTE_NV_CUINFO"
        /*0018*/ 	.short	0x0002
        /*001a*/ 	.short	0x0064
        /*001c*/ 	.short	0x0082
	.zero		2


//--------------------- .nv.info                  --------------------------
	.section	.nv.info,"",@"SHT_CUDA_INFO"
	.align	4


	//----- nvinfo : EIATTR_REGCOUNT
	.align		4
        /*0000*/ 	.byte	0x04, 0x2f
        /*0002*/ 	.short	(.L_4 - .L_3)
	.align		4
.L_3:
        /*0004*/ 	.word	index@(_Z12cumulate_sumPfi)
        /*0008*/ 	.word	0x00000018


	//----- nvinfo : EIATTR_FRAME_SIZE
	.align		4
.L_4:
        /*000c*/ 	.byte	0x04, 0x11
        /*000e*/ 	.short	(.L_6 - .L_5)
	.align		4
.L_5:
        /*0010*/ 	.word	index@(_Z12cumulate_sumPfi)
        /*0014*/ 	.word	0x00000000


	//----- nvinfo : EIATTR_MIN_STACK_SIZE
	.align		4
.L_6:
        /*0018*/ 	.byte	0x04, 0x12
        /*001a*/ 	.short	(.L_8 - .L_7)
	.align		4
.L_7:
        /*001c*/ 	.word	index@(_Z12cumulate_sumPfi)
        /*0020*/ 	.word	0x00000000
.L_8:


//--------------------- .nv.compat                --------------------------
	.section	.nv.compat,"",@"SHT_CUDA_COMPAT_INFO"
	.align	4
        /*0000*/ 	.byte	0x02, 0x09, 0x00, 0x00, 0x02, 0x02, 0x01, 0x00, 0x02, 0x05, 0x05, 0x00, 0x03, 0x07, 0x01, 0x01
        /*0010*/ 	.byte	0x02, 0x03, 0x00, 0x00, 0x02, 0x06, 0x01, 0x00, 0x04, 0x0b, 0x08, 0x00, 0x09, 0x00, 0x00, 0x00
        /*0020*/ 	.byte	0x00, 0x00, 0x00, 0x00


//--------------------- .nv.info._Z12cumulate_sumPfi --------------------------
	.section	.nv.info._Z12cumulate_sumPfi,"",@"SHT_CUDA_INFO"
	.sectionflags	@""
	.align	4


	//----- nvinfo : EIATTR_CUDA_API_VERSION
	.align		4
        /*0000*/ 	.byte	0x04, 0x37
        /*0002*/ 	.short	(.L_10 - .L_9)
.L_9:
        /*0004*/ 	.word	0x00000082


	//----- nvinfo : EIATTR_KPARAM_INFO
	.align		4
.L_10:
        /*0008*/ 	.byte	0x04, 0x17
        /*000a*/ 	.short	(.L_12 - .L_11)
.L_11:
        /*000c*/ 	.word	0x00000000
        /*0010*/ 	.short	0x0001
        /*0012*/ 	.short	0x0008
        /*0014*/ 	.byte	0x00, 0xf0, 0x11, 0x00


	//----- nvinfo : EIATTR_KPARAM_INFO
	.align		4
.L_12:
        /*0018*/ 	.byte	0x04, 0x17
        /*001a*/ 	.short	(.L_14 - .L_13)
.L_13:
        /*001c*/ 	.word	0x00000000
        /*0020*/ 	.short	0x0000
        /*0022*/ 	.short	0x0000
        /*0024*/ 	.byte	0x00, 0xf5, 0x21, 0x00


	//----- nvinfo : EIATTR_SPARSE_MMA_MASK
	.align		4
.L_14:
        /*0028*/ 	.byte	0x03, 0x50
        /*002a*/ 	.short	0x0000


	//----- nvinfo : EIATTR_MAXREG_COUNT
	.align		4
        /*002c*/ 	.byte	0x03, 0x1b
        /*002e*/ 	.short	0x00ff


	//----- nvinfo : EIATTR_NUM_BARRIERS
	.align		4
        /*0030*/ 	.byte	0x02, 0x4c
        /*0032*/ 	.byte	0x01
	.zero		1


	//----- nvinfo : EIATTR_EXTERNS
	.align		4
        /*0034*/ 	.byte	0x04, 0x0f
        /*0036*/ 	.short	(.L_16 - .L_15)


	//   ....[0]....
	.align		4
.L_15:
        /*0038*/ 	.word	index@(__assertfail)


	//----- nvinfo : EIATTR_MERCURY_ISA_VERSION
	.align		4
.L_16:
        /*003c*/ 	.byte	0x03, 0x5f
        /*003e*/ 	.short	0x0101


	//----- nvinfo : EIATTR_VRC_CTA_INIT_COUNT
	.align		4
        /*0040*/ 	.byte	0x02, 0x4a
	.zero		1
	.zero		1


	//----- nvinfo : EIATTR_SYSCALL_OFFSETS
	.align		4
        /*0044*/ 	.byte	0x04, 0x46
        /*0046*/ 	.short	(.L_18 - .L_17)


	//   ....[0]....
.L_17:
        /*0048*/ 	.word	0x00000170


	//----- nvinfo : EIATTR_EXIT_INSTR_OFFSETS
	.align		4
.L_18:
        /*004c*/ 	.byte	0x04, 0x1c
        /*004e*/ 	.short	(.L_20 - .L_19)


	//   ....[0]....
.L_19:
        /*0050*/ 	.word	0x000001a0


	//   ....[1]....
        /*0054*/ 	.word	0x00000310


	//----- nvinfo : EIATTR_CRS_STACK_SIZE
	.align		4
.L_20:
        /*0058*/ 	.byte	0x04, 0x1e
        /*005a*/ 	.short	(.L_22 - .L_21)
.L_21:
        /*005c*/ 	.word	0x00000000


	//----- nvinfo : EIATTR_CBANK_PARAM_SIZE
	.align		4
.L_22:
        /*0060*/ 	.byte	0x03, 0x19
        /*0062*/ 	.short	0x000c


	//----- nvinfo : EIATTR_PARAM_CBANK
	.align		4
        /*0064*/ 	.byte	0x04, 0x0a
        /*0066*/ 	.short	(.L_24 - .L_23)
	.align		4
.L_23:
        /*0068*/ 	.word	index@(.nv.constant0._Z12cumulate_sumPfi)
        /*006c*/ 	.short	0x0380
        /*006e*/ 	.short	0x000c


	//----- nvinfo : EIATTR_SW_WAR
	.align		4
.L_24:
        /*0070*/ 	.byte	0x04, 0x36
        /*0072*/ 	.short	(.L_26 - .L_25)
.L_25:
        /*0074*/ 	.word	0x00000008
.L_26:


//--------------------- .nv.callgraph             --------------------------
	.section	.nv.callgraph,"",@"SHT_CUDA_CALLGRAPH"
	.align	4
	.sectionentsize	8
	.align		4
        /*0000*/ 	.word	0x00000000
	.align		4
        /*0004*/ 	.word	0xffffffff
	.align		4
        /*0008*/ 	.word	index@(_Z12cumulate_sumPfi)
	.align		4
        /*000c*/ 	.word	index@(__assertfail)
	.align		4
        /*0010*/ 	.word	0x00000000
	.align		4
        /*0014*/ 	.word	0xfffffffe
	.align		4
        /*0018*/ 	.word	0x00000000
	.align		4
        /*001c*/ 	.word	0xfffffffd
	.align		4
        /*0020*/ 	.word	0x00000000
	.align		4
        /*0024*/ 	.word	0xfffffffc


//--------------------- .nv.constant4             --------------------------
	.section	.nv.constant4,"a",@progbits
	.align	8
	.align		8
.nv.constant4:
        /*0000*/ 	.dword	__assertfail
	.align		8
        /*0008*/ 	.dword	__unnamed_1
	.align		8
        /*0010*/ 	.dword	$str
	.align		8
        /*0018*/ 	.dword	$str$1


//--------------------- .text._Z12cumulate_sumPfi --------------------------
	.section	.text._Z12cumulate_sumPfi,"ax",@progbits
	.align	128
        .global         _Z12cumulate_sumPfi
        .type           _Z12cumulate_sumPfi,@function
        .size           _Z12cumulate_sumPfi,(.L_x_4 - _Z12cumulate_sumPfi)
        .other          _Z12cumulate_sumPfi,@"STO_CUDA_ENTRY STV_DEFAULT"
_Z12cumulate_sumPfi:
.text._Z12cumulate_sumPfi:
[----:B------:R-:W0:Y:S08]  /*0000*/  LDC R1, c[0x0][0x37c] ;  /* 0x0000df00ff017b82 */ /* 0x000e300000000800 */
[----:B------:R-:W1:Y:S01]  /*0010*/  S2UR UR4, SR_CTAID.X ;  /* 0x00000000000479c3 */ /* 0x000e620000002500 */
[----:B------:R-:W2:Y:S01]  /*0020*/  S2R R16, SR_TID.X ;  /* 0x0000000000107919 */ /* 0x000ea20000002100 */
[----:B------:R-:W3:Y:S06]  /*0030*/  LDCU UR36, c[0x0][0x388] ;  /* 0x00007100ff2477ac */ /* 0x000eec0008000800 */
[----:B------:R-:W2:Y:S01]  /*0040*/  LDC R3, c[0x0][0x360] ;  /* 0x0000d800ff037b82 */ /* 0x000ea20000000800 */
[----:B-1----:R-:W-:-:S02]  /*0050*/  UISETP.NE.AND UP0, UPT, UR4, URZ, UPT ;  /* 0x000000ff0400728c */ /* 0x002fc4000bf05270 */
[----:B--2---:R-:W-:-:S07]  /*0060*/  IMAD R16, R3, UR4, R16 ;  /* 0x0000000403107c24 */ /* 0x004fce000f8e0210 */
[----:B0--3--:R-:W-:Y:S05]  /*0070*/  BRA.U !UP0, `(.L_x_0) ;  /* 0x0000000108407547 */ /* 0x009fea000b800000 */
[----:B------:R-:W-:Y:S01]  /*0080*/  MOV R0, 0x0 ;  /* 0x0000000000007802 */ /* 0x000fe20000000f00 */
[----:B------:R-:W0:Y:S01]  /*0090*/  LDCU.64 UR4, c[0x4][0x10] ;  /* 0x01000200ff0477ac */ /* 0x000e220008000a00 */
[----:B------:R-:W-:Y:S02]  /*00a0*/  HFMA2 R8, -RZ, RZ, 0, 2.98023223876953125e-06 ;  /* 0x00000032ff087431 */ /* 0x000fe400000001ff */
[----:B------:R-:W-:Y:S01]  /*00b0*/  IMAD.MOV.U32 R12, RZ, RZ, 0x1 ;  /* 0x00000001ff0c7424 */ /* 0x000fe200078e00ff */
[----:B------:R1:W2:Y:S01]  /*00c0*/  LDC.64 R2, c[0x4][R0] ;  /* 0x0100000000027b82 */ /* 0x0002a20000000a00 */
[----:B------:R-:W3:Y:S01]  /*00d0*/  LDCU.64 UR6, c[0x4][0x18] ;  /* 0x01000300ff0677ac */ /* 0x000ee20008000a00 */
[----:B------:R-:W-:Y:S01]  /*00e0*/  IMAD.MOV.U32 R13, RZ, RZ, RZ ;  /* 0x000000ffff0d7224 */ /* 0x000fe200078e00ff */
[----:B------:R-:W4:Y:S01]  /*00f0*/  LDCU.64 UR8, c[0x4][0x8] ;  /* 0x01000100ff0877ac */ /* 0x000f220008000a00 */
[----:B0-----:R-:W-:Y:S02]  /*0100*/  IMAD.U32 R4, RZ, RZ, UR4 ;  /* 0x00000004ff047e24 */ /* 0x001fe4000f8e00ff */
[----:B------:R-:W-:-:S02]  /*0110*/  IMAD.U32 R5, RZ, RZ, UR5 ;  /* 0x00000005ff057e24 */ /* 0x000fc4000f8e00ff */
[----:B---3--:R-:W-:Y:S01]  /*0120*/  IMAD.U32 R6, RZ, RZ, UR6 ;  /* 0x00000006ff067e24 */ /* 0x008fe2000f8e00ff */
[----:B------:R-:W-:Y:S01]  /*0130*/  MOV R7, UR7 ;  /* 0x0000000700077c02 */ /* 0x000fe20008000f00 */
[----:B----4-:R-:W-:Y:S02]  /*0140*/  IMAD.U32 R10, RZ, RZ, UR8 ;  /* 0x00000008ff0a7e24 */ /* 0x010fe4000f8e00ff */
[----:B-1----:R-:W-:-:S07]  /*0150*/  IMAD.U32 R11, RZ, RZ, UR9 ;  /* 0x00000009ff0b7e24 */ /* 0x002fce000f8e00ff */
[----:B------:R-:W-:-:S07]  /*0160*/  LEPC R20, `(.L_x_0) ;  /* 0x000000001014794e */ /* 0x000fce0000000000 */
[----:B--2---:R-:W-:Y:S05]  /*0170*/  CALL.ABS.NOINC R2 ;  /* 0x0000000002007343 */ /* 0x004fea0003c00000 */
.L_x_0:
[----:B------:R-:W0:Y:S02]  /*0180*/  LDC R0, c[0x0][0x388] ;  /* 0x0000e200ff007b82 */ /* 0x000e240000000800 */
[----:B0-----:R-:W-:-:S13]  /*0190*/  ISETP.GE.AND P0, PT, R0, 0x2, PT ;  /* 0x000000020000780c */ /* 0x001fda0003f06270 */
[----:B------:R-:W-:Y:S05]  /*01a0*/  @!P0 EXIT ;  /* 0x000000000000894d */ /* 0x000fea0003800000 */
[----:B------:R-:W0:Y:S01]  /*01b0*/  LDC.64 R2, c[0x0][0x380] ;  /* 0x0000e000ff027b82 */ /* 0x000e220000000a00 */
[----:B------:R-:W-:-:S07]  /*01c0*/  MOV R0, 0x2 ;  /* 0x0000000200007802 */ /* 0x000fce0000000f00 */
[----:B------:R-:W1:Y:S01]  /*01d0*/  LDC.64 R8, c[0x0][0x358] ;  /* 0x0000d600ff087b82 */ /* 0x000e620000000a00 */
[----:B0-----:R-:W-:-:S07]  /*01e0*/  IMAD.WIDE R2, R16, 0x4, R2 ;  /* 0x0000000410027825 */ /* 0x001fce00078e0202 */
.L_x_2:
[----:B------:R-:W-:-:S05]  /*01f0*/  VIADD R5, R0, 0xffffffff ;  /* 0xffffffff00057836 */ /* 0x000fca0000000000 */
[----:B------:R-:W-:-:S13]  /*0200*/  LOP3.LUT P0, RZ, R5, R16, RZ, 0xc0, !PT ;  /* 0x0000001005ff7212 */ /* 0x000fda000780c0ff */
[----:B0-----:R-:W-:Y:S05]  /*0210*/  @P0 BRA `(.L_x_1) ;  /* 0x0000000000280947 */ /* 0x001fea0003800000 */
[C---:B-1----:R-:W-:Y:S02]  /*0220*/  R2UR UR6, R8.reuse ;  /* 0x00000000080672ca */ /* 0x042fe400000e0000 */
[C---:B------:R-:W-:Y:S02]  /*0230*/  R2UR UR7, R9.reuse ;  /* 0x00000000090772ca */ /* 0x040fe400000e0000 */
[----:B------:R-:W-:Y:S02]  /*0240*/  R2UR UR4, R8 ;  /* 0x00000000080472ca */ /* 0x000fe400000e0000 */
[----:B------:R-:W-:Y:S02]  /*0250*/  R2UR UR5, R9 ;  /* 0x00000000090572ca */ /* 0x000fe400000e0000 */
[----:B------:R-:W-:-:S05]  /*0260*/  SHF.R.U32.HI R5, RZ, 0x1, R0 ;  /* 0x00000001ff057819 */ /* 0x000fca0000011600 */
[----:B------:R-:W-:Y:S02]  /*0270*/  IMAD.WIDE.U32 R4, R5, 0x4, R2 ;  /* 0x0000000405047825 */ /* 0x000fe400078e0002 */
[----:B------:R-:W2:Y:S04]  /*0280*/  LDG.E R7, desc[UR6][R2.64] ;  /* 0x0000000602077981 */ /* 0x000ea8000c1e1900 */
[----:B------:R-:W2:Y:S02]  /*0290*/  LDG.E R4, desc[UR4][R4.64] ;  /* 0x0000000404047981 */ /* 0x000ea4000c1e1900 */
[----:B--2---:R-:W-:-:S05]  /*02a0*/  FADD R7, R4, R7 ;  /* 0x0000000704077221 */ /* 0x004fca0000000000 */
[----:B------:R0:W-:Y:S02]  /*02b0*/  STG.E desc[UR4][R2.64], R7 ;  /* 0x0000000702007986 */ /* 0x0001e4000c101904 */
.L_x_1:
[----:B------:R-:W-:Y:S01]  /*02c0*/  SHF.L.U32 R0, R0, 0x1, RZ ;  /* 0x0000000100007819 */ /* 0x000fe200000006ff */
[----:B------:R-:W-:Y:S05]  /*02d0*/  WARPSYNC.ALL ;  /* 0x0000000000007948 */ /* 0x000fea0003800000 */
[----:B------:R-:W-:Y:S01]  /*02e0*/  BAR.SYNC.DEFER_BLOCKING 0x0 ;  /* 0x0000000000007b1d */ /* 0x000fe20000010000 */
[----:B------:R-:W-:-:S13]  /*02f0*/  ISETP.GT.AND P0, PT, R0, UR36, PT ;  /* 0x0000002400007c0c */ /* 0x000fda000bf04270 */
[----:B------:R-:W-:Y:S05]  /*0300*/  @!P0 BRA `(.L_x_2) ;  /* 0xfffffffc00b88947 */ /* 0x000fea000383ffff */
[----:B------:R-:W-:Y:S05]  /*0310*/  EXIT ;  /* 0x000000000000794d */ /* 0x000fea0003800000 */
.L_x_3:
[----:B------:R-:W-:-:S00]  /*0320*/  BRA `(.L_x_3) ;  /* 0xfffffffc00fc7947 */ /* 0x000fc0000383ffff */
[----:B------:R-:W-:-:S00]  /*0330*/  NOP ;  /* 0x0000000000007918 */ /* 0x000fc00000000000 */
        /* <DEDUP_REMOVED lines=12> */
.L_x_4:


//--------------------- .nv.global.init           --------------------------
	.section	.nv.global.init,"aw",@progbits
.nv.global.init:
	.type		$str,@object
	.size		$str,($str$1 - $str)
$str:
        /*0000*/ 	.byte	0x62, 0x6c, 0x6f, 0x63, 0x6b, 0x49, 0x64, 0x78, 0x2e, 0x78, 0x3d, 0x3d, 0x30, 0x00
	.type		$str$1,@object
	.size		$str$1,(__unnamed_1 - $str$1)
$str$1:
        /*000e*/ 	.byte	0x2f, 0x74, 0x6d, 0x70, 0x2f, 0x73, 0x61, 0x73, 0x73, 0x5f, 0x63, 0x75, 0x5f, 0x66, 0x7a, 0x34
        /*001e*/ 	.byte	0x7a, 0x33, 0x7a, 0x71, 0x6c, 0x2f, 0x6b, 0x2e, 0x63, 0x75, 0x00
	.type		__unnamed_1,@object
	.size		__unnamed_1,(.L_0 - __unnamed_1)
__unnamed_1:
        /*0029*/ 	.byte	0x76, 0x6f, 0x69, 0x64, 0x20, 0x63, 0x75, 0x6d, 0x75, 0x6c, 0x61, 0x74, 0x65, 0x5f, 0x73, 0x75
        /*0039*/ 	.byte	0x6d, 0x28, 0x66, 0x6c, 0x6f, 0x61, 0x74, 0x20, 0x2a, 0x2c, 0x20, 0x69, 0x6e, 0x74, 0x29, 0x00
.L_0:


//--------------------- .nv.shared.reserved.0     --------------------------
	.section	.nv.shared.reserved.0,"aw",@nobits
	.weak		__nv_reservedSMEM_offset_0_alias
	.size		__nv_reservedSMEM_offset_0_alias, 0, 64
	.other		__nv_reservedSMEM_offset_0_alias,@"STO_CUDA_RESERVED_SHARED STV_DEFAULT"
__nv_reservedSMEM_offset_0_alias:
	.zero		0
	.zero		64


//--------------------- .nv.constant0._Z12cumulate_sumPfi --------------------------
	.section	.nv.constant0._Z12cumulate_sumPfi,"a",@progbits
	.sectionflags	@""
	.align	4
.nv.constant0._Z12cumulate_sumPfi:
	.zero		908


//--------------------- SYMBOLS --------------------------

	.type		.nv.reservedSmem.offset0,@object
	.size		.nv.reservedSmem.offset0,0x4
	.type		__assertfail,@function
